	.headerflags	@"EF_CUDA_TEXMODE_UNIFIED EF_CUDA_64BIT_ADDRESS EF_CUDA_ACCELERATORS EF_CUDA_SM90 EF_CUDA_VIRTUAL_SM(EF_CUDA_SM90)"
	.elftype	@"ET_EXEC"


//--------------------- .nv.info                  --------------------------
	.section	.nv.info,"",@"SHT_CUDA_INFO"
	.align	4


	//----- nvinfo : EIATTR_REGCOUNT
	.align		4
        /*0000*/ 	.byte	0x04, 0x2f
        /*0002*/ 	.short	(.L_3 - .L_2)
	.align		4
.L_2:
        /*0004*/ 	.word	index@(triton_poi_fused__native_batch_norm_legit_no_training_convolution_relu_4)
        /*0008*/ 	.word	0x00000020


	//----- nvinfo : EIATTR_MIN_STACK_SIZE
	.align		4
.L_3:
        /*000c*/ 	.byte	0x04, 0x12
        /*000e*/ 	.short	(.L_5 - .L_4)
	.align		4
.L_4:
        /*0010*/ 	.word	index@(triton_poi_fused__native_batch_norm_legit_no_training_convolution_relu_4)
        /*0014*/ 	.word	0x00000000


	//----- nvinfo : EIATTR_FRAME_SIZE
	.align		4
.L_5:
        /*0018*/ 	.byte	0x04, 0x11
        /*001a*/ 	.short	(.L_7 - .L_6)
	.align		4
.L_6:
        /*001c*/ 	.word	index@(triton_poi_fused__native_batch_norm_legit_no_training_convolution_relu_4)
        /*0020*/ 	.word	0x00000000


	//----- nvinfo : EIATTR_MIN_STACK_SIZE
	.align		4
.L_7:
        /*0024*/ 	.byte	0x04, 0x12
        /*0026*/ 	.short	(.L_9 - .L_8)
	.align		4
.L_8:
        /*0028*/ 	.word	index@(triton_poi_fused__native_batch_norm_legit_no_training_convolution_relu_4)
        /*002c*/ 	.word	0x00000000
.L_9:


//--------------------- .nv.info.triton_poi_fused__native_batch_norm_legit_no_training_convolution_relu_4 --------------------------
	.section	.nv.info.triton_poi_fused__native_batch_norm_legit_no_training_convolution_relu_4,"",@"SHT_CUDA_INFO"
	.sectionflags	@""
	.align	4


	//----- nvinfo : EIATTR_CUDA_API_VERSION
	.align		4
        /*0000*/ 	.byte	0x04, 0x37
        /*0002*/ 	.short	(.L_11 - .L_10)
.L_10:
        /*0004*/ 	.word	0x0000007c


	//----- nvinfo : EIATTR_KPARAM_INFO
	.align		4
.L_11:
        /*0008*/ 	.byte	0x04, 0x17
        /*000a*/ 	.short	(.L_13 - .L_12)
.L_12:
        /*000c*/ 	.word	0x00000000
        /*0010*/ 	.short	0x0007
        /*0012*/ 	.short	0x0038
        /*0014*/ 	.byte	0x00, 0xf0, 0x11, 0x00


	//----- nvinfo : EIATTR_KPARAM_INFO
	.align		4
.L_13:
        /*0018*/ 	.byte	0x04, 0x17
        /*001a*/ 	.short	(.L_15 - .L_14)
.L_14:
        /*001c*/ 	.word	0x00000000
        /*0020*/ 	.short	0x0006
        /*0022*/ 	.short	0x0030
        /*0024*/ 	.byte	0x00, 0xf4, 0x21, 0x00


	//----- nvinfo : EIATTR_KPARAM_INFO
	.align		4
.L_15:
        /*0028*/ 	.byte	0x04, 0x17
        /*002a*/ 	.short	(.L_17 - .L_16)
.L_16:
        /*002c*/ 	.word	0x00000000
        /*0030*/ 	.short	0x0005
        /*0032*/ 	.short	0x0028
        /*0034*/ 	.byte	0x00, 0xf4, 0x21, 0x00


	//----- nvinfo : EIATTR_KPARAM_INFO
	.align		4
.L_17:
        /*0038*/ 	.byte	0x04, 0x17
        /*003a*/ 	.short	(.L_19 - .L_18)
.L_18:
        /*003c*/ 	.word	0x00000000
        /*0040*/ 	.short	0x0004
        /*0042*/ 	.short	0x0020
        /*0044*/ 	.byte	0x00, 0xf4, 0x21, 0x00


	//----- nvinfo : EIATTR_KPARAM_INFO
	.align		4
.L_19:
        /*0048*/ 	.byte	0x04, 0x17
        /*004a*/ 	.short	(.L_21 - .L_20)
.L_20:
        /*004c*/ 	.word	0x00000000
        /*0050*/ 	.short	0x0003
        /*0052*/ 	.short	0x0018
        /*0054*/ 	.byte	0x00, 0xf4, 0x21, 0x00


	//----- nvinfo : EIATTR_KPARAM_INFO
	.align		4
.L_21:
        /*0058*/ 	.byte	0x04, 0x17
        /*005a*/ 	.short	(.L_23 - .L_22)
.L_22:
        /*005c*/ 	.word	0x00000000
        /*0060*/ 	.short	0x0002
        /*0062*/ 	.short	0x0010
        /*0064*/ 	.byte	0x00, 0xf4, 0x21, 0x00


	//----- nvinfo : EIATTR_KPARAM_INFO
	.align		4
.L_23:
        /*0068*/ 	.byte	0x04, 0x17
        /*006a*/ 	.short	(.L_25 - .L_24)
.L_24:
        /*006c*/ 	.word	0x00000000
        /*0070*/ 	.short	0x0001
        /*0072*/ 	.short	0x0008
        /*0074*/ 	.byte	0x00, 0xf4, 0x21, 0x00


	//----- nvinfo : EIATTR_KPARAM_INFO
	.align		4
.L_25:
        /*0078*/ 	.byte	0x04, 0x17
        /*007a*/ 	.short	(.L_27 - .L_26)
.L_26:
        /*007c*/ 	.word	0x00000000
        /*0080*/ 	.short	0x0000
        /*0082*/ 	.short	0x0000
        /*0084*/ 	.byte	0x00, 0xf4, 0x21, 0x00


	//----- nvinfo : EIATTR_SPARSE_MMA_MASK
	.align		4
.L_27:
        /*0088*/ 	.byte	0x03, 0x50
        /*008a*/ 	.short	0x0000


	//----- nvinfo : EIATTR_MAXREG_COUNT
	.align		4
        /*008c*/ 	.byte	0x03, 0x1b
        /*008e*/ 	.short	0x00ff


	//----- nvinfo : EIATTR_EXIT_INSTR_OFFSETS
	.align		4
        /*0090*/ 	.byte	0x04, 0x1c
        /*0092*/ 	.short	(.L_29 - .L_28)


	//   ....[0]....
.L_28:
        /*0094*/ 	.word	0x000007d0


	//----- nvinfo : EIATTR_REQNTID
	.align		4
.L_29:
        /*0098*/ 	.byte	0x04, 0x10
        /*009a*/ 	.short	(.L_31 - .L_30)
.L_30:
        /*009c*/ 	.word	0x00000080
        /*00a0*/ 	.word	0x00000001
        /*00a4*/ 	.word	0x00000001


	//----- nvinfo : EIATTR_CBANK_PARAM_SIZE
	.align		4
.L_31:
        /*00a8*/ 	.byte	0x03, 0x19
        /*00aa*/ 	.short	0x003c


	//----- nvinfo : EIATTR_PARAM_CBANK
	.align		4
        /*00ac*/ 	.byte	0x04, 0x0a
        /*00ae*/ 	.short	(.L_33 - .L_32)
	.align		4
.L_32:
        /*00b0*/ 	.word	index@(.nv.constant0.triton_poi_fused__native_batch_norm_legit_no_training_convolution_relu_4)
        /*00b4*/ 	.short	0x0210
        /*00b6*/ 	.short	0x003c


	//----- nvinfo : EIATTR_SW_WAR
	.align		4
.L_33:
        /*00b8*/ 	.byte	0x04, 0x36
        /*00ba*/ 	.short	(.L_35 - .L_34)
.L_34:
        /*00bc*/ 	.word	0x00000008
.L_35:


//--------------------- .nv.callgraph             --------------------------
	.section	.nv.callgraph,"",@"SHT_CUDA_CALLGRAPH"
	.align	4
	.sectionentsize	8
	.align		4
        /*0000*/ 	.word	0x00000000
	.align		4
        /*0004*/ 	.word	0xffffffff
	.align		4
        /*0008*/ 	.word	0x00000000
	.align		4
        /*000c*/ 	.word	0xfffffffe
	.align		4
        /*0010*/ 	.word	0x00000000
	.align		4
        /*0014*/ 	.word	0xfffffffd
	.align		4
        /*0018*/ 	.word	0x00000000
	.align		4
        /*001c*/ 	.word	0xfffffffc


//--------------------- .nv.constant4             --------------------------
	.section	.nv.constant4,"a",@progbits
	.align	8
	.align		8
.nv.constant4:
        /*0000*/ 	.dword	_$_str
	.align		8
        /*0008*/ 	.dword	_$_str_$_2


//--------------------- .text.triton_poi_fused__native_batch_norm_legit_no_training_convolution_relu_4 --------------------------
	.section	.text.triton_poi_fused__native_batch_norm_legit_no_training_convolution_relu_4,"ax",@progbits
	.align	128
        .global         triton_poi_fused__native_batch_norm_legit_no_training_convolution_relu_4
        .type           triton_poi_fused__native_batch_norm_legit_no_training_convolution_relu_4,@function
        .size           triton_poi_fused__native_batch_norm_legit_no_training_convolution_relu_4,(.L_x_1 - triton_poi_fused__native_batch_norm_legit_no_training_convolution_relu_4)
        .other          triton_poi_fused__native_batch_norm_legit_no_training_convolution_relu_4,@"STO_CUDA_ENTRY STV_DEFAULT"
triton_poi_fused__native_batch_norm_legit_no_training_convolution_relu_4:
.text.triton_poi_fused__native_batch_norm_legit_no_training_convolution_relu_4:
[----:B------:R-:W-:Y:S01]  /*0000*/  LDC R1, c[0x0][0x28] ;  /* 0x00000a00ff017b82 */ /* 0x000fe20000000800 */
[----:B------:R-:W1:Y:S01]  /*0010*/  S2R R0, SR_TID.X ;  /* 0x0000000000007919 */ /* 0x000e620000002100 */
[----:B------:R-:W-:-:S06]  /*0020*/  ULDC.64 UR4, c[0x0][0x208] ;  /* 0x0000820000047ab9 */ /* 0x000fcc0000000a00 */
[----:B------:R-:W2:Y:S01]  /*0030*/  LDC.64 R28, c[0x0][0x218] ;  /* 0x00008600ff1c7b82 */ /* 0x000ea20000000a00 */
[----:B------:R-:W3:Y:S07]  /*0040*/  S2R R5, SR_CTAID.X ;  /* 0x0000000000057919 */ /* 0x000eee0000002500 */
[----:B------:R-:W4:Y:S08]  /*0050*/  LDC.64 R26, c[0x0][0x220] ;  /* 0x00008800ff1a7b82 */ /* 0x000f300000000a00 */
[----:B------:R-:W5:Y:S01]  /*0060*/  LDC.64 R22, c[0x0][0x230] ;  /* 0x00008c00ff167b82 */ /* 0x000f620000000a00 */
[----:B-1----:R-:W-:-:S02]  /*0070*/  SHF.L.U32 R0, R0, 0x2, RZ ;  /* 0x0000000200007819 */ /* 0x002fc400000006ff */
[----:B---3--:R-:W-:Y:S02]  /*0080*/  SHF.R.S32.HI R3, RZ, 0x15, R5 ;  /* 0x00000015ff037819 */ /* 0x008fe40000011405 */
[----:B------:R-:W-:Y:S02]  /*0090*/  LOP3.LUT R0, R0, 0x1fc, RZ, 0xc0, !PT ;  /* 0x000001fc00007812 */ /* 0x000fe400078ec0ff */
[----:B------:R-:W-:Y:S02]  /*00a0*/  SGXT R3, R3, 0x1 ;  /* 0x000000010303781a */ /* 0x000fe40000000200 */
[----:B------:R-:W-:Y:S02]  /*00b0*/  LEA R0, R5, R0, 0xa ;  /* 0x0000000005007211 */ /* 0x000fe400078e50ff */
[----:B------:R-:W1:Y:S02]  /*00c0*/  LDC.64 R4, c[0x0][0x228] ;  /* 0x00008a00ff047b82 */ /* 0x000e640000000a00 */
[----:B------:R-:W-:-:S04]  /*00d0*/  LEA.HI R3, R3, R0, RZ, 0x6 ;  /* 0x0000000003037211 */ /* 0x000fc800078f30ff */
[--C-:B------:R-:W-:Y:S02]  /*00e0*/  SHF.R.S32.HI R9, RZ, 0x6, R3.reuse ;  /* 0x00000006ff097819 */ /* 0x100fe40000011403 */
[----:B------:R-:W-:Y:S02]  /*00f0*/  SHF.R.S32.HI R2, RZ, 0x1f, R3 ;  /* 0x0000001fff027819 */ /* 0x000fe40000011403 */
[----:B------:R-:W-:Y:S02]  /*0100*/  IADD3 R3, R3, 0x200, RZ ;  /* 0x0000020003037810 */ /* 0x000fe40007ffe0ff */
[----:B------:R-:W-:Y:S02]  /*0110*/  LEA.HI R6, R2, R9, RZ, 0xa ;  /* 0x0000000902067211 */ /* 0x000fe400078f50ff */
[--C-:B------:R-:W-:Y:S02]  /*0120*/  SHF.R.S32.HI R2, RZ, 0x6, R3.reuse ;  /* 0x00000006ff027819 */ /* 0x100fe40000011403 */
[----:B------:R-:W-:-:S02]  /*0130*/  SHF.R.S32.HI R3, RZ, 0x1f, R3 ;  /* 0x0000001fff037819 */ /* 0x000fc40000011403 */
[----:B------:R-:W-:Y:S02]  /*0140*/  LOP3.LUT R6, R6, 0xfffffc00, RZ, 0xc0, !PT ;  /* 0xfffffc0006067812 */ /* 0x000fe400078ec0ff */
[----:B------:R-:W-:Y:S02]  /*0150*/  LEA.HI R3, R3, R2, RZ, 0xa ;  /* 0x0000000203037211 */ /* 0x000fe400078f50ff */
[----:B------:R-:W-:Y:S02]  /*0160*/  IADD3 R9, R9, -R6, RZ ;  /* 0x8000000609097210 */ /* 0x000fe40007ffe0ff */
[----:B------:R-:W-:Y:S01]  /*0170*/  LOP3.LUT R3, R3, 0xfffffc00, RZ, 0xc0, !PT ;  /* 0xfffffc0003037812 */ /* 0x000fe200078ec0ff */
[----:B------:R-:W3:Y:S02]  /*0180*/  LDC.64 R6, c[0x0][0x210] ;  /* 0x00008400ff067b82 */ /* 0x000ee40000000a00 */
[----:B-1----:R-:W-:Y:S01]  /*0190*/  IMAD.WIDE R12, R9, 0x4, R4 ;  /* 0x00000004090c7825 */ /* 0x002fe200078e0204 */
[----:B------:R-:W-:-:S04]  /*01a0*/  IADD3 R3, R2, -R3, RZ ;  /* 0x8000000302037210 */ /* 0x000fc80007ffe0ff */
[----:B------:R-:W5:Y:S01]  /*01b0*/  LDG.E.EL R21, desc[UR4][R12.64] ;  /* 0x000000040c157981 */ /* 0x000f62000c2e1900 */
[----:B------:R-:W-:Y:S02]  /*01c0*/  IMAD.WIDE R24, R3, 0x4, R4 ;  /* 0x0000000403187825 */ /* 0x000fe400078e0204 */
[----:B------:R-:W1:Y:S04]  /*01d0*/  LDC.64 R4, c[0x0][0x238] ;  /* 0x00008e00ff047b82 */ /* 0x000e680000000a00 */
[----:B------:R-:W5:Y:S01]  /*01e0*/  LDG.E.EL R24, desc[UR4][R24.64] ;  /* 0x0000000418187981 */ /* 0x000f62000c2e1900 */
[----:B--2---:R-:W-:-:S05]  /*01f0*/  IMAD.WIDE R10, R9, 0x4, R28 ;  /* 0x00000004090a7825 */ /* 0x004fca00078e021c */
[----:B------:R4:W2:Y:S01]  /*0200*/  LDG.E.EL R19, desc[UR4][R10.64] ;  /* 0x000000040a137981 */ /* 0x0008a2000c2e1900 */
[----:B---3--:R-:W-:-:S05]  /*0210*/  IMAD.WIDE R6, R0, 0x4, R6 ;  /* 0x0000000400067825 */ /* 0x008fca00078e0206 */
[----:B------:R-:W2:Y:S01]  /*0220*/  LDG.E.128 R12, desc[UR4][R6.64] ;  /* 0x00000004060c7981 */ /* 0x000ea2000c1e1d00 */
[----:B----4-:R-:W-:-:S05]  /*0230*/  IMAD.WIDE R10, R9, 0x4, R26 ;  /* 0x00000004090a7825 */ /* 0x010fca00078e021a */
[----:B------:R-:W3:Y:S01]  /*0240*/  LDG.E.EL R18, desc[UR4][R10.64] ;  /* 0x000000040a127981 */ /* 0x000ee2000c2e1900 */
[----:B-----5:R-:W-:-:S04]  /*0250*/  IMAD.WIDE R16, R9, 0x4, R22 ;  /* 0x0000000409107825 */ /* 0x020fc800078e0216 */
[----:B01----:R-:W-:Y:S02]  /*0260*/  IMAD.WIDE R8, R9, 0x4, R4 ;  /* 0x0000000409087825 */ /* 0x003fe400078e0204 */
[----:B------:R-:W4:Y:S02]  /*0270*/  LDG.E.EL R17, desc[UR4][R16.64] ;  /* 0x0000000410117981 */ /* 0x000f24000c2e1900 */
[C---:B------:R-:W-:Y:S02]  /*0280*/  IMAD.WIDE R28, R3.reuse, 0x4, R28 ;  /* 0x00000004031c7825 */ /* 0x040fe400078e021c */
[----:B------:R-:W4:Y:S02]  /*0290*/  LDG.E.EL R20, desc[UR4][R8.64] ;  /* 0x0000000408147981 */ /* 0x000f24000c2e1900 */
[C---:B------:R-:W-:Y:S02]  /*02a0*/  IMAD.WIDE R26, R3.reuse, 0x4, R26 ;  /* 0x00000004031a7825 */ /* 0x040fe400078e021a */
[----:B------:R0:W5:Y:S04]  /*02b0*/  LDG.E.EL R16, desc[UR4][R28.64] ;  /* 0x000000041c107981 */ /* 0x000168000c2e1900 */
[----:B------:R-:W5:Y:S01]  /*02c0*/  LDG.E.128 R8, desc[UR4][R6.64+0x800] ;  /* 0x0008000406087981 */ /* 0x000f62000c1e1d00 */
[----:B------:R-:W-:-:S03]  /*02d0*/  IMAD.WIDE R4, R3, 0x4, R4 ;  /* 0x0000000403047825 */ /* 0x000fc600078e0204 */
[----:B------:R-:W4:Y:S01]  /*02e0*/  LDG.E.EL R2, desc[UR4][R26.64] ;  /* 0x000000041a027981 */ /* 0x000f22000c2e1900 */
[----:B------:R-:W-:-:S03]  /*02f0*/  IMAD.WIDE R22, R3, 0x4, R22 ;  /* 0x0000000403167825 */ /* 0x000fc600078e0216 */
[----:B------:R-:W4:Y:S04]  /*0300*/  LDG.E.EL R4, desc[UR4][R4.64] ;  /* 0x0000000404047981 */ /* 0x000f28000c2e1900 */
[----:B------:R1:W4:Y:S01]  /*0310*/  LDG.E.EL R3, desc[UR4][R22.64] ;  /* 0x0000000416037981 */ /* 0x000322000c2e1900 */
[----:B------:R-:W-:-:S04]  /*0320*/  FADD R21, R21, 9.9999997473787516356e-06 ;  /* 0x3727c5ac15157421 */ /* 0x000fc80000000000 */
[----:B------:R-:W1:Y:S01]  /*0330*/  MUFU.SQRT R25, R21 ;  /* 0x0000001500197308 */ /* 0x000e620000002000 */
[----:B------:R-:W-:-:S07]  /*0340*/  FADD R24, R24, 9.9999997473787516356e-06 ;  /* 0x3727c5ac18187421 */ /* 0x000fce0000000000 */
[----:B0-----:R-:W0:Y:S01]  /*0350*/  MUFU.SQRT R28, R24 ;  /* 0x00000018001c7308 */ /* 0x001e220000002000 */
[C---:B-1----:R-:W-:Y:S02]  /*0360*/  FSETP.GT.AND P0, PT, R25.reuse, 8.50705917302346158658e+37, PT ;  /* 0x7e8000001900780b */ /* 0x042fe40003f04000 */
[----:B------:R-:W-:Y:S02]  /*0370*/  FSETP.GEU.AND P2, PT, R25, 1.175494350822287508e-38, PT ;  /* 0x008000001900780b */ /* 0x000fe40003f4e000 */
[C---:B0-----:R-:W-:Y:S02]  /*0380*/  FSETP.GT.AND P1, PT, R28.reuse, 8.50705917302346158658e+37, PT ;  /* 0x7e8000001c00780b */ /* 0x041fe40003f24000 */
[----:B------:R-:W-:-:S07]  /*0390*/  FSETP.GEU.AND P3, PT, R28, 1.175494350822287508e-38, PT ;  /* 0x008000001c00780b */ /* 0x000fce0003f6e000 */
[----:B------:R-:W-:Y:S01]  /*03a0*/  @P0 FMUL R25, R25, 0.25 ;  /* 0x3e80000019190820 */ /* 0x000fe20000400000 */
[----:B------:R-:W-:-:S03]  /*03b0*/  HFMA2.MMA R24, -RZ, RZ, 1.625, 0 ;  /* 0x3e800000ff187435 */ /* 0x000fc600000001ff */
[----:B------:R-:W-:Y:S01]  /*03c0*/  @!P2 FMUL R25, R25, 16777216 ;  /* 0x4b8000001919a820 */ /* 0x000fe20000400000 */
[----:B------:R-:W-:-:S04]  /*03d0*/  @P1 FMUL R28, R28, 0.25 ;  /* 0x3e8000001c1c1820 */ /* 0x000fc80000400000 */
[----:B------:R-:W-:Y:S01]  /*03e0*/  @!P3 FMUL R28, R28, 16777216 ;  /* 0x4b8000001c1cb820 */ /* 0x000fe20000400000 */
[----:B------:R-:W0:Y:S01]  /*03f0*/  MUFU.RCP R25, R25 ;  /* 0x0000001900197308 */ /* 0x000e220000001000 */
[----:B------:R-:W-:-:S07]  /*0400*/  FSEL R22, R24, 1, P0 ;  /* 0x3f80000018167808 */ /* 0x000fce0000000000 */
[----:B------:R1:W5:Y:S01]  /*0410*/  MUFU.RCP R5, R28 ;  /* 0x0000001c00057308 */ /* 0x0003620000001000 */
[----:B------:R-:W-:Y:S01]  /*0420*/  FSEL R24, R24, 1, P1 ;  /* 0x3f80000018187808 */ /* 0x000fe20000800000 */
[----:B------:R-:W-:Y:S01]  /*0430*/  @!P2 FMUL R22, R22, 16777216 ;  /* 0x4b8000001616a820 */ /* 0x000fe20000400000 */
[--C-:B--2---:R-:W-:Y:S01]  /*0440*/  FADD R13, R13, R19.reuse ;  /* 0x000000130d0d7221 */ /* 0x104fe20000000000 */
[--C-:B------:R-:W-:Y:S01]  /*0450*/  FADD R12, R12, R19.reuse ;  /* 0x000000130c0c7221 */ /* 0x100fe20000000000 */
[--C-:B------:R-:W-:Y:S01]  /*0460*/  FADD R14, R14, R19.reuse ;  /* 0x000000130e0e7221 */ /* 0x100fe20000000000 */
[----:B------:R-:W-:Y:S01]  /*0470*/  @!P3 FMUL R24, R24, 16777216 ;  /* 0x4b8000001818b820 */ /* 0x000fe20000400000 */
[----:B------:R-:W-:Y:S01]  /*0480*/  FADD R15, R15, R19 ;  /* 0x000000130f0f7221 */ /* 0x000fe20000000000 */
[----:B0-----:R-:W-:Y:S01]  /*0490*/  FMUL R21, R25, R22 ;  /* 0x0000001619157220 */ /* 0x001fe20000400000 */
[C---:B---3--:R-:W-:Y:S01]  /*04a0*/  FADD R22, -R18.reuse, R12 ;  /* 0x0000000c12167221 */ /* 0x048fe20000000100 */
[C---:B------:R-:W-:Y:S01]  /*04b0*/  FADD R26, -R18.reuse, R14 ;  /* 0x0000000e121a7221 */ /* 0x040fe20000000100 */
[C---:B-1----:R-:W-:Y:S01]  /*04c0*/  FADD R28, -R18.reuse, R15 ;  /* 0x0000000f121c7221 */ /* 0x042fe20000000100 */
[----:B-----5:R-:W-:Y:S01]  /*04d0*/  FMUL R5, R5, R24 ;  /* 0x0000001805057220 */ /* 0x020fe20000400000 */
[----:B------:R-:W-:-:S02]  /*04e0*/  FADD R24, -R18, R13 ;  /* 0x0000000d12187221 */ /* 0x000fc40000000100 */
[----:B------:R-:W0:Y:S01]  /*04f0*/  LDC.64 R18, c[0x0][0x240] ;  /* 0x00009000ff127b82 */ /* 0x000e220000000a00 */
[C---:B------:R-:W-:Y:S01]  /*0500*/  FMUL R27, R21.reuse, R22 ;  /* 0x00000016151b7220 */ /* 0x040fe20000400000 */
[C---:B------:R-:W-:Y:S01]  /*0510*/  FMUL R24, R21.reuse, R24 ;  /* 0x0000001815187220 */ /* 0x040fe20000400000 */
[C---:B------:R-:W-:Y:S01]  /*0520*/  FMUL R23, R21.reuse, R26 ;  /* 0x0000001a15177220 */ /* 0x040fe20000400000 */
[----:B------:R-:W-:Y:S01]  /*0530*/  FMUL R25, R21, R28 ;  /* 0x0000001c15197220 */ /* 0x000fe20000400000 */
[--C-:B------:R-:W-:Y:S01]  /*0540*/  FADD R9, R9, R16.reuse ;  /* 0x0000001009097221 */ /* 0x100fe20000000000 */
[--C-:B------:R-:W-:Y:S01]  /*0550*/  FADD R8, R8, R16.reuse ;  /* 0x0000001008087221 */ /* 0x100fe20000000000 */
[--C-:B------:R-:W-:Y:S01]  /*0560*/  FADD R10, R10, R16.reuse ;  /* 0x000000100a0a7221 */ /* 0x100fe20000000000 */
[----:B------:R-:W-:Y:S01]  /*0570*/  FADD R11, R11, R16 ;  /* 0x000000100b0b7221 */ /* 0x000fe20000000000 */
[C-C-:B----4-:R-:W-:Y:S01]  /*0580*/  FFMA R22, R17.reuse, R24, R20.reuse ;  /* 0x0000001811167223 */ /* 0x150fe20000000014 */
[C-C-:B------:R-:W-:Y:S01]  /*0590*/  FFMA R21, R17.reuse, R27, R20.reuse ;  /* 0x0000001b11157223 */ /* 0x140fe20000000014 */
[C-C-:B------:R-:W-:Y:S01]  /*05a0*/  FFMA R23, R17.reuse, R23, R20.reuse ;  /* 0x0000001711177223 */ /* 0x140fe20000000014 */
[----:B------:R-:W-:Y:S01]  /*05b0*/  FFMA R17, R17, R25, R20 ;  /* 0x0000001911117223 */ /* 0x000fe20000000014 */
[C---:B------:R-:W-:Y:S01]  /*05c0*/  FADD R20, -R2.reuse, R9 ;  /* 0x0000000902147221 */ /* 0x040fe20000000100 */
[C---:B------:R-:W-:Y:S01]  /*05d0*/  FADD R16, -R2.reuse, R8 ;  /* 0x0000000802107221 */ /* 0x040fe20000000100 */
[C---:B------:R-:W-:Y:S01]  /*05e0*/  FADD R24, -R2.reuse, R10 ;  /* 0x0000000a02187221 */ /* 0x040fe20000000100 */
[----:B------:R-:W-:Y:S01]  /*05f0*/  FADD R2, -R2, R11 ;  /* 0x0000000b02027221 */ /* 0x000fe20000000100 */
[C---:B------:R-:W-:Y:S01]  /*0600*/  FMUL R20, R5.reuse, R20 ;  /* 0x0000001405147220 */ /* 0x040fe20000400000 */
[C---:B------:R-:W-:Y:S01]  /*0610*/  FMUL R29, R5.reuse, R16 ;  /* 0x00000010051d7220 */ /* 0x040fe20000400000 */
[C---:B------:R-:W-:Y:S01]  /*0620*/  FMUL R27, R5.reuse, R24 ;  /* 0x00000018051b7220 */ /* 0x040fe20000400000 */
[----:B------:R-:W-:Y:S01]  /*0630*/  FMUL R25, R5, R2 ;  /* 0x0000000205197220 */ /* 0x000fe20000400000 */
[C-C-:B------:R-:W-:Y:S01]  /*0640*/  FFMA R5, R3.reuse, R20, R4.reuse ;  /* 0x0000001403057223 */ /* 0x140fe20000000004 */
[C-C-:B------:R-:W-:Y:S01]  /*0650*/  FFMA R20, R3.reuse, R29, R4.reuse ;  /* 0x0000001d03147223 */ /* 0x140fe20000000004 */
[C-C-:B------:R-:W-:Y:S01]  /*0660*/  FFMA R24, R3.reuse, R27, R4.reuse ;  /* 0x0000001b03187223 */ /* 0x140fe20000000004 */
[----:B------:R-:W-:Y:S01]  /*0670*/  FFMA R25, R3, R25, R4 ;  /* 0x0000001903197223 */ /* 0x000fe20000000004 */
[----:B------:R-:W-:Y:S01]  /*0680*/  FSETP.GEU.AND P6, PT, R17, RZ, PT ;  /* 0x000000ff1100720b */ /* 0x000fe20003fce000 */
[----:B0-----:R-:W-:Y:S01]  /*0690*/  IMAD.WIDE R2, R0, 0x4, R18 ;  /* 0x0000000400027825 */ /* 0x001fe200078e0212 */
[----:B------:R-:W-:-:S02]  /*06a0*/  FSETP.GEU.AND P0, PT, R23, RZ, PT ;  /* 0x000000ff1700720b */ /* 0x000fc40003f0e000 */
[----:B------:R-:W-:Y:S02]  /*06b0*/  FSETP.GEU.AND P1, PT, R22, RZ, PT ;  /* 0x000000ff1600720b */ /* 0x000fe40003f2e000 */
[----:B------:R-:W-:Y:S02]  /*06c0*/  FSETP.GEU.AND P2, PT, R21, RZ, PT ;  /* 0x000000ff1500720b */ /* 0x000fe40003f4e000 */
[----:B------:R-:W-:Y:S02]  /*06d0*/  SEL R19, R17, RZ, P6 ;  /* 0x000000ff11137207 */ /* 0x000fe40003000000 */
[----:B------:R-:W-:Y:S02]  /*06e0*/  FSETP.GEU.AND P3, PT, R25, RZ, PT ;  /* 0x000000ff1900720b */ /* 0x000fe40003f6e000 */
[----:B------:R-:W-:Y:S02]  /*06f0*/  FSETP.GEU.AND P4, PT, R24, RZ, PT ;  /* 0x000000ff1800720b */ /* 0x000fe40003f8e000 */
[----:B------:R-:W-:-:S02]  /*0700*/  FSETP.GEU.AND P5, PT, R5, RZ, PT ;  /* 0x000000ff0500720b */ /* 0x000fc40003fae000 */
[----:B------:R-:W-:Y:S02]  /*0710*/  FSETP.GEU.AND P6, PT, R20, RZ, PT ;  /* 0x000000ff1400720b */ /* 0x000fe40003fce000 */
[----:B------:R-:W-:Y:S02]  /*0720*/  SEL R18, R23, RZ, P0 ;  /* 0x000000ff17127207 */ /* 0x000fe40000000000 */
[----:B------:R-:W-:Y:S02]  /*0730*/  SEL R17, R22, RZ, P1 ;  /* 0x000000ff16117207 */ /* 0x000fe40000800000 */
[----:B------:R-:W-:Y:S02]  /*0740*/  SEL R16, R21, RZ, P2 ;  /* 0x000000ff15107207 */ /* 0x000fe40001000000 */
[----:B------:R-:W-:Y:S02]  /*0750*/  SEL R23, R25, RZ, P3 ;  /* 0x000000ff19177207 */ /* 0x000fe40001800000 */
[----:B------:R-:W-:-:S02]  /*0760*/  SEL R22, R24, RZ, P4 ;  /* 0x000000ff18167207 */ /* 0x000fc40002000000 */
[----:B------:R-:W-:Y:S02]  /*0770*/  SEL R21, R5, RZ, P5 ;  /* 0x000000ff05157207 */ /* 0x000fe40002800000 */
[----:B------:R-:W-:Y:S01]  /*0780*/  SEL R20, R20, RZ, P6 ;  /* 0x000000ff14147207 */ /* 0x000fe20003000000 */
[----:B------:R-:W-:Y:S04]  /*0790*/  STG.E.128 desc[UR4][R6.64], R12 ;  /* 0x0000000c06007986 */ /* 0x000fe8000c101d04 */
[----:B------:R-:W-:Y:S04]  /*07a0*/  STG.E.128 desc[UR4][R6.64+0x800], R8 ;  /* 0x0008000806007986 */ /* 0x000fe8000c101d04 */
[----:B------:R-:W-:Y:S04]  /*07b0*/  STG.E.128 desc[UR4][R2.64], R16 ;  /* 0x0000001002007986 */ /* 0x000fe8000c101d04 */
[----:B------:R-:W-:Y:S01]  /*07c0*/  STG.E.128 desc[UR4][R2.64+0x800], R20 ;  /* 0x0008001402007986 */ /* 0x000fe2000c101d04 */
[----:B------:R-:W-:Y:S05]  /*07d0*/  EXIT ;  /* 0x000000000000794d */ /* 0x000fea0003800000 */
.L_x_0:
[----:B------:R-:W-:-:S00]  /*07e0*/  BRA `(.L_x_0) ;  /* 0xfffffffc00fc7947 */ /* 0x000fc0000383ffff */
[----:B------:R-:W-:-:S00]  /*07f0*/  NOP ;  /* 0x0000000000007918 */ /* 0x000fc00000000000 */
        /* <DEDUP_REMOVED lines=8> */
.L_x_1:


//--------------------- .nv.global.init           --------------------------
	.section	.nv.global.init,"aw",@progbits
.nv.global.init:
	.type		_$_str,@object
	.size		_$_str,(_$_str_$_2 - _$_str)
_$_str:
        /*0000*/ 	.byte	0x5f, 0x5f, 0x43, 0x55, 0x44, 0x41, 0x5f, 0x46, 0x54, 0x5a, 0x00
	.type		_$_str_$_2,@object
	.size		_$_str_$_2,(.L_1 - _$_str_$_2)
_$_str_$_2:
        /*000b*/ 	.byte	0x5f, 0x5f, 0x43, 0x55, 0x44, 0x41, 0x5f, 0x50, 0x52, 0x45, 0x43, 0x5f, 0x53, 0x51, 0x52, 0x54
        /*001b*/ 	.byte	0x00
.L_1:


//--------------------- .nv.constant0.triton_poi_fused__native_batch_norm_legit_no_training_convolution_relu_4 --------------------------
	.section	.nv.constant0.triton_poi_fused__native_batch_norm_legit_no_training_convolution_relu_4,"a",@progbits
	.sectionflags	@""
	.align	4
.nv.constant0.triton_poi_fused__native_batch_norm_legit_no_training_convolution_relu_4:
	.zero		588
